//
// Generated by NVIDIA NVVM Compiler
//
// Compiler Build ID: CL-36424714
// Cuda compilation tools, release 13.0, V13.0.88
// Based on NVVM 20.0.0
//

.version 9.0
.target sm_100
.address_size 64

	// .globl	_Z12modifyMatrixPiS_

.visible .entry _Z12modifyMatrixPiS_(
	.param .u64 .ptr .align 1 _Z12modifyMatrixPiS__param_0,
	.param .u64 .ptr .align 1 _Z12modifyMatrixPiS__param_1
)
{
	.reg .pred 	%p<3>;
	.reg .b32 	%r<23>;
	.reg .b64 	%rd<15>;

	ld.param.u64 	%rd3, [_Z12modifyMatrixPiS__param_0];
	ld.param.u64 	%rd4, [_Z12modifyMatrixPiS__param_1];
	cvta.to.global.u64 	%rd1, %rd4;
	cvta.to.global.u64 	%rd2, %rd3;
	mov.u32 	%r1, %ctaid.x;
	mov.u32 	%r2, %tid.x;
	or.b32  	%r5, %r1, %r2;
	and.b32  	%r6, %r5, 2147483644;
	setp.ne.s32 	%p1, %r6, 0;
	@%p1 bra 	$L__BB0_4;
	shl.b32 	%r3, %r1, 2;
	add.s32 	%r4, %r3, %r2;
	mul.wide.u32 	%rd5, %r4, 4;
	add.s64 	%rd6, %rd2, %rd5;
	ld.global.u32 	%r7, [%rd6];
	and.b32  	%r8, %r7, 1;
	setp.eq.b32 	%p2, %r8, 1;
	@%p2 bra 	$L__BB0_3;
	mul.wide.u32 	%rd11, %r3, 4;
	add.s64 	%rd12, %rd2, %rd11;
	ld.global.u32 	%r16, [%rd12];
	ld.global.u32 	%r17, [%rd12+4];
	add.s32 	%r18, %r17, %r16;
	ld.global.u32 	%r19, [%rd12+8];
	add.s32 	%r20, %r19, %r18;
	ld.global.u32 	%r21, [%rd12+12];
	add.s32 	%r22, %r21, %r20;
	add.s64 	%rd14, %rd1, %rd5;
	st.global.u32 	[%rd14], %r22;
	bra.uni 	$L__BB0_4;
$L__BB0_3:
	mul.wide.u32 	%rd7, %r2, 4;
	add.s64 	%rd8, %rd2, %rd7;
	ld.global.u32 	%r9, [%rd8];
	ld.global.u32 	%r10, [%rd8+16];
	add.s32 	%r11, %r10, %r9;
	ld.global.u32 	%r12, [%rd8+32];
	add.s32 	%r13, %r12, %r11;
	ld.global.u32 	%r14, [%rd8+48];
	add.s32 	%r15, %r14, %r13;
	add.s64 	%rd10, %rd1, %rd5;
	st.global.u32 	[%rd10], %r15;
$L__BB0_4:
	ret;

}


// ===== COMPILED SASS (sm_100) =====

	.target	sm_100

	.elftype	@"ET_EXEC"


//--------------------- .note.nv.tkinfo           --------------------------
	.section	.note.nv.tkinfo,"",@"SHT_NOTE"
	.sectionflags	@"SHF_NOTE_NV_TKINFO"
	.tkinfo
        /*0018*/ 	.word	0x00000002
        /*0030*/ 	.string	""
        /*0030*/ 	.string	"ptxas"
        /*0030*/ 	.string	"Cuda compilation tools, release 13.0, V13.0.88"
        /*0030*/ 	.string	"Build cuda_13.0.r13.0/compiler.36424714_0"
        /*0030*/ 	.string	"-arch sm_100 -m 64 "



//--------------------- .note.nv.cuinfo           --------------------------
	.section	.note.nv.cuinfo,"",@"SHT_NOTE"
	.sectionflags	@"SHF_NOTE_NV_CUINFO"
        /*0018*/ 	.short	0x0002
        /*001a*/ 	.short	0x0064
        /*001c*/ 	.short	0x0082
	.zero		2


//--------------------- .nv.info                  --------------------------
	.section	.nv.info,"",@"SHT_CUDA_INFO"
	.align	4


	//----- nvinfo : EIATTR_REGCOUNT
	.align		4
        /*0000*/ 	.byte	0x04, 0x2f
        /*0002*/ 	.short	(.L_1 - .L_0)
	.align		4
.L_0:
        /*0004*/ 	.word	index@(_Z12modifyMatrixPiS_)
        /*0008*/ 	.word	0x0000000e


	//----- nvinfo : EIATTR_FRAME_SIZE
	.align		4
.L_1:
        /*000c*/ 	.byte	0x04, 0x11
        /*000e*/ 	.short	(.L_3 - .L_2)
	.align		4
.L_2:
        /*0010*/ 	.word	index@(_Z12modifyMatrixPiS_)
        /*0014*/ 	.word	0x00000000


	//----- nvinfo : EIATTR_MIN_STACK_SIZE
	.align		4
.L_3:
        /*0018*/ 	.byte	0x04, 0x12
        /*001a*/ 	.short	(.L_5 - .L_4)
	.align		4
.L_4:
        /*001c*/ 	.word	index@(_Z12modifyMatrixPiS_)
        /*0020*/ 	.word	0x00000000
.L_5:


//--------------------- .nv.compat                --------------------------
	.section	.nv.compat,"",@"SHT_CUDA_COMPAT_INFO"
	.align	4
        /*0000*/ 	.byte	0x02, 0x09, 0x00, 0x00, 0x02, 0x02, 0x01, 0x00, 0x02, 0x05, 0x05, 0x00, 0x03, 0x07, 0x01, 0x01
        /*0010*/ 	.byte	0x02, 0x03, 0x00, 0x00, 0x02, 0x06, 0x01, 0x00, 0x04, 0x0b, 0x08, 0x00, 0x09, 0x00, 0x00, 0x00
        /*0020*/ 	.byte	0x00, 0x00, 0x00, 0x00


//--------------------- .nv.info._Z12modifyMatrixPiS_ --------------------------
	.section	.nv.info._Z12modifyMatrixPiS_,"",@"SHT_CUDA_INFO"
	.sectionflags	@""
	.align	4


	//----- nvinfo : EIATTR_CUDA_API_VERSION
	.align		4
        /*0000*/ 	.byte	0x04, 0x37
        /*0002*/ 	.short	(.L_7 - .L_6)
.L_6:
        /*0004*/ 	.word	0x00000082


	//----- nvinfo : EIATTR_KPARAM_INFO
	.align		4
.L_7:
        /*0008*/ 	.byte	0x04, 0x17
        /*000a*/ 	.short	(.L_9 - .L_8)
.L_8:
        /*000c*/ 	.word	0x00000000
        /*0010*/ 	.short	0x0001
        /*0012*/ 	.short	0x0008
        /*0014*/ 	.byte	0x00, 0xf5, 0x21, 0x00


	//----- nvinfo : EIATTR_KPARAM_INFO
	.align		4
.L_9:
        /*0018*/ 	.byte	0x04, 0x17
        /*001a*/ 	.short	(.L_11 - .L_10)
.L_10:
        /*001c*/ 	.word	0x00000000
        /*0020*/ 	.short	0x0000
        /*0022*/ 	.short	0x0000
        /*0024*/ 	.byte	0x00, 0xf5, 0x21, 0x00


	//----- nvinfo : EIATTR_SPARSE_MMA_MASK
	.align		4
.L_11:
        /*0028*/ 	.byte	0x03, 0x50
        /*002a*/ 	.short	0x0000


	//----- nvinfo : EIATTR_MAXREG_COUNT
	.align		4
        /*002c*/ 	.byte	0x03, 0x1b
        /*002e*/ 	.short	0x00ff


	//----- nvinfo : EIATTR_MERCURY_ISA_VERSION
	.align		4
        /*0030*/ 	.byte	0x03, 0x5f
        /*0032*/ 	.short	0x0101


	//----- nvinfo : EIATTR_VRC_CTA_INIT_COUNT
	.align		4
        /*0034*/ 	.byte	0x02, 0x4a
	.zero		1
	.zero		1


	//----- nvinfo : EIATTR_EXIT_INSTR_OFFSETS
	.align		4
        /*0038*/ 	.byte	0x04, 0x1c
        /*003a*/ 	.short	(.L_13 - .L_12)


	//   ....[0]....
.L_12:
        /*003c*/ 	.word	0x00000040


	//   ....[1]....
        /*0040*/ 	.word	0x00000180


	//   ....[2]....
        /*0044*/ 	.word	0x00000230


	//----- nvinfo : EIATTR_CRS_STACK_SIZE
	.align		4
.L_13:
        /*0048*/ 	.byte	0x04, 0x1e
        /*004a*/ 	.short	(.L_15 - .L_14)
.L_14:
        /*004c*/ 	.word	0x00000000


	//----- nvinfo : EIATTR_CBANK_PARAM_SIZE
	.align		4
.L_15:
        /*0050*/ 	.byte	0x03, 0x19
        /*0052*/ 	.short	0x0010


	//----- nvinfo : EIATTR_PARAM_CBANK
	.align		4
        /*0054*/ 	.byte	0x04, 0x0a
        /*0056*/ 	.short	(.L_17 - .L_16)
	.align		4
.L_16:
        /*0058*/ 	.word	index@(.nv.constant0._Z12modifyMatrixPiS_)
        /*005c*/ 	.short	0x0380
        /*005e*/ 	.short	0x0010


	//----- nvinfo : EIATTR_SW_WAR
	.align		4
.L_17:
        /*0060*/ 	.byte	0x04, 0x36
        /*0062*/ 	.short	(.L_19 - .L_18)
.L_18:
        /*0064*/ 	.word	0x00000008
.L_19:


//--------------------- .nv.callgraph             --------------------------
	.section	.nv.callgraph,"",@"SHT_CUDA_CALLGRAPH"
	.align	4
	.sectionentsize	8
	.align		4
        /*0000*/ 	.word	0x00000000
	.align		4
        /*0004*/ 	.word	0xffffffff
	.align		4
        /*0008*/ 	.word	0x00000000
	.align		4
        /*000c*/ 	.word	0xfffffffe
	.align		4
        /*0010*/ 	.word	0x00000000
	.align		4
        /*0014*/ 	.word	0xfffffffd
	.align		4
        /*0018*/ 	.word	0x00000000
	.align		4
        /*001c*/ 	.word	0xfffffffc


//--------------------- .text._Z12modifyMatrixPiS_ --------------------------
	.section	.text._Z12modifyMatrixPiS_,"ax",@progbits
	.align	128
        .global         _Z12modifyMatrixPiS_
        .type           _Z12modifyMatrixPiS_,@function
        .size           _Z12modifyMatrixPiS_,(.L_x_2 - _Z12modifyMatrixPiS_)
        .other          _Z12modifyMatrixPiS_,@"STO_CUDA_ENTRY STV_DEFAULT"
_Z12modifyMatrixPiS_:
.text._Z12modifyMatrixPiS_:
[----:B------:R-:W-:Y:S01]  /*0000*/  LDC R1, c[0x0][0x37c] ;  /* 0x0000df00ff017b82 */ /* 0x000fe20000000800 */
[----:B------:R-:W0:Y:S01]  /*0010*/  S2R R7, SR_CTAID.X ;  /* 0x0000000000077919 */ /* 0x000e220000002500 */
[----:B------:R-:W0:Y:S02]  /*0020*/  S2R R6, SR_TID.X ;  /* 0x0000000000067919 */ /* 0x000e240000002100 */
[----:B0-----:R-:W-:-:S13]  /*0030*/  LOP3.LUT P0, RZ, R7, 0x7ffffffc, R6, 0xc8, !PT ;  /* 0x7ffffffc07ff7812 */ /* 0x001fda000780c806 */
[----:B------:R-:W-:Y:S05]  /*0040*/  @P0 EXIT ;  /* 0x000000000000094d */ /* 0x000fea0003800000 */
[----:B------:R-:W0:Y:S01]  /*0050*/  LDC.64 R4, c[0x0][0x380] ;  /* 0x0000e000ff047b82 */ /* 0x000e220000000a00 */
[----:B------:R-:W1:Y:S01]  /*0060*/  LDCU.64 UR4, c[0x0][0x358] ;  /* 0x00006b00ff0477ac */ /* 0x000e620008000a00 */
[----:B------:R-:W-:-:S04]  /*0070*/  IMAD.SHL.U32 R7, R7, 0x4, RZ ;  /* 0x0000000407077824 */ /* 0x000fc800078e00ff */
[----:B------:R-:W-:-:S04]  /*0080*/  IMAD.IADD R9, R7, 0x1, R6 ;  /* 0x0000000107097824 */ /* 0x000fc800078e0206 */
[----:B0-----:R-:W-:-:S06]  /*0090*/  IMAD.WIDE.U32 R2, R9, 0x4, R4 ;  /* 0x0000000409027825 */ /* 0x001fcc00078e0004 */
[----:B-1----:R-:W2:Y:S02]  /*00a0*/  LDG.E R2, desc[UR4][R2.64] ;  /* 0x0000000402027981 */ /* 0x002ea4000c1e1900 */
[----:B--2---:R-:W-:-:S04]  /*00b0*/  LOP3.LUT R0, R2, 0x1, RZ, 0xc0, !PT ;  /* 0x0000000102007812 */ /* 0x004fc800078ec0ff */
[----:B------:R-:W-:-:S13]  /*00c0*/  ISETP.NE.U32.AND P0, PT, R0, 0x1, PT ;  /* 0x000000010000780c */ /* 0x000fda0003f05070 */
[----:B------:R-:W-:Y:S05]  /*00d0*/  @!P0 BRA `(.L_x_0) ;  /* 0x00000000002c8947 */ /* 0x000fea0003800000 */
[----:B------:R-:W-:Y:S02]  /*00e0*/  IMAD.WIDE.U32 R2, R7, 0x4, R4 ;  /* 0x0000000407027825 */ /* 0x000fe400078e0004 */
[----:B------:R-:W0:Y:S03]  /*00f0*/  LDC.64 R4, c[0x0][0x388] ;  /* 0x0000e200ff047b82 */ /* 0x000e260000000a00 */
[----:B------:R-:W2:Y:S04]  /*0100*/  LDG.E R0, desc[UR4][R2.64] ;  /* 0x0000000402007981 */ /* 0x000ea8000c1e1900 */
[----:B------:R-:W2:Y:S04]  /*0110*/  LDG.E R7, desc[UR4][R2.64+0x4] ;  /* 0x0000040402077981 */ /* 0x000ea8000c1e1900 */
[----:B------:R-:W2:Y:S04]  /*0120*/  LDG.E R6, desc[UR4][R2.64+0x8] ;  /* 0x0000080402067981 */ /* 0x000ea8000c1e1900 */
[----:B------:R-:W3:Y:S01]  /*0130*/  LDG.E R11, desc[UR4][R2.64+0xc] ;  /* 0x00000c04020b7981 */ /* 0x000ee2000c1e1900 */
[----:B0-----:R-:W-:Y:S01]  /*0140*/  IMAD.WIDE.U32 R4, R9, 0x4, R4 ;  /* 0x0000000409047825 */ /* 0x001fe200078e0004 */
[----:B--2---:R-:W-:-:S04]  /*0150*/  IADD3 R0, PT, PT, R6, R7, R0 ;  /* 0x0000000706007210 */ /* 0x004fc80007ffe000 */
[----:B---3--:R-:W-:-:S05]  /*0160*/  IADD3 R11, PT, PT, R0, R11, RZ ;  /* 0x0000000b000b7210 */ /* 0x008fca0007ffe0ff */
[----:B------:R-:W-:Y:S01]  /*0170*/  STG.E desc[UR4][R4.64], R11 ;  /* 0x0000000b04007986 */ /* 0x000fe2000c101904 */
[----:B------:R-:W-:Y:S05]  /*0180*/  EXIT ;  /* 0x000000000000794d */ /* 0x000fea0003800000 */
.L_x_0:
        /* <DEDUP_REMOVED lines=11> */
.L_x_1:
[----:B------:R-:W-:-:S00]  /*0240*/  BRA `(.L_x_1) ;  /* 0xfffffffc00fc7947 */ /* 0x000fc0000383ffff */
[----:B------:R-:W-:-:S00]  /*0250*/  NOP ;  /* 0x0000000000007918 */ /* 0x000fc00000000000 */
        /* <DEDUP_REMOVED lines=10> */
.L_x_2:


//--------------------- .nv.shared.reserved.0     --------------------------
	.section	.nv.shared.reserved.0,"aw",@nobits
	.weak		__nv_reservedSMEM_offset_0_alias
	.size		__nv_reservedSMEM_offset_0_alias, 0, 64
	.other		__nv_reservedSMEM_offset_0_alias,@"STO_CUDA_RESERVED_SHARED STV_DEFAULT"
__nv_reservedSMEM_offset_0_alias:
	.zero		0
	.zero		64


//--------------------- .nv.constant0._Z12modifyMatrixPiS_ --------------------------
	.section	.nv.constant0._Z12modifyMatrixPiS_,"a",@progbits
	.sectionflags	@""
	.align	4
.nv.constant0._Z12modifyMatrixPiS_:
	.zero		912


//--------------------- SYMBOLS --------------------------

	.type		.nv.reservedSmem.offset0,@object
	.size		.nv.reservedSmem.offset0,0x4
